//
// Generated by NVIDIA NVVM Compiler
//
// Compiler Build ID: CL-36424714
// Cuda compilation tools, release 13.0, V13.0.88
// Based on NVVM 20.0.0
//

.version 9.0
.target sm_100
.address_size 64

	// .globl	reduce
.extern .shared .align 16 .b8 sdata[];

.visible .entry reduce(
	.param .u64 .ptr .align 1 reduce_param_0,
	.param .u64 .ptr .align 1 reduce_param_1
)
.maxntid 32
{
	.reg .pred 	%p<7>;
	.reg .b32 	%r<8>;
	.reg .b32 	%f<19>;
	.reg .b64 	%rd<7>;

	ld.param.u64 	%rd2, [reduce_param_0];
	ld.param.u64 	%rd1, [reduce_param_1];
	cvta.to.global.u64 	%rd3, %rd2;
	mov.u32 	%r3, %ctaid.x;
	mov.u32 	%r1, %tid.x;
	shl.b32 	%r4, %r3, 5;
	or.b32  	%r5, %r4, %r1;
	mul.wide.u32 	%rd4, %r5, 4;
	add.s64 	%rd5, %rd3, %rd4;
	ld.global.f32 	%f1, [%rd5];
	shl.b32 	%r6, %r1, 2;
	mov.u32 	%r7, sdata;
	add.s32 	%r2, %r7, %r6;
	st.shared.f32 	[%r2], %f1;
	bar.sync 	0;
	setp.gt.u32 	%p1, %r1, 15;
	@%p1 bra 	$L__BB0_2;
	ld.shared.f32 	%f2, [%r2+64];
	ld.shared.f32 	%f3, [%r2];
	add.f32 	%f4, %f2, %f3;
	st.shared.f32 	[%r2], %f4;
$L__BB0_2:
	bar.sync 	0;
	setp.gt.u32 	%p2, %r1, 7;
	@%p2 bra 	$L__BB0_4;
	ld.shared.f32 	%f5, [%r2+32];
	ld.shared.f32 	%f6, [%r2];
	add.f32 	%f7, %f5, %f6;
	st.shared.f32 	[%r2], %f7;
$L__BB0_4:
	bar.sync 	0;
	setp.gt.u32 	%p3, %r1, 3;
	@%p3 bra 	$L__BB0_6;
	ld.shared.f32 	%f8, [%r2+16];
	ld.shared.f32 	%f9, [%r2];
	add.f32 	%f10, %f8, %f9;
	st.shared.f32 	[%r2], %f10;
$L__BB0_6:
	bar.sync 	0;
	setp.gt.u32 	%p4, %r1, 1;
	@%p4 bra 	$L__BB0_8;
	ld.shared.f32 	%f11, [%r2+8];
	ld.shared.f32 	%f12, [%r2];
	add.f32 	%f13, %f11, %f12;
	st.shared.f32 	[%r2], %f13;
$L__BB0_8:
	bar.sync 	0;
	setp.ne.s32 	%p5, %r1, 0;
	@%p5 bra 	$L__BB0_10;
	ld.shared.f32 	%f14, [sdata+4];
	ld.shared.f32 	%f15, [%r2];
	add.f32 	%f16, %f14, %f15;
	st.shared.f32 	[%r2], %f16;
$L__BB0_10:
	setp.ne.s32 	%p6, %r1, 0;
	bar.sync 	0;
	@%p6 bra 	$L__BB0_12;
	ld.shared.f32 	%f17, [sdata];
	cvta.to.global.u64 	%rd6, %rd1;
	atom.global.add.f32 	%f18, [%rd6], %f17;
$L__BB0_12:
	ret;

}


// ===== COMPILED SASS (sm_100) =====

	.target	sm_100

	.elftype	@"ET_EXEC"


//--------------------- .note.nv.tkinfo           --------------------------
	.section	.note.nv.tkinfo,"",@"SHT_NOTE"
	.sectionflags	@"SHF_NOTE_NV_TKINFO"
	.tkinfo
        /*0018*/ 	.word	0x00000002
        /*0030*/ 	.string	""
        /*0030*/ 	.string	"ptxas"
        /*0030*/ 	.string	"Cuda compilation tools, release 13.0, V13.0.88"
        /*0030*/ 	.string	"Build cuda_13.0.r13.0/compiler.36424714_0"
        /*0030*/ 	.string	"-arch sm_100 -m 64 "



//--------------------- .note.nv.cuinfo           --------------------------
	.section	.note.nv.cuinfo,"",@"SHT_NOTE"
	.sectionflags	@"SHF_NOTE_NV_CUINFO"
        /*0018*/ 	.short	0x0002
        /*001a*/ 	.short	0x0064
        /*001c*/ 	.short	0x0082
	.zero		2


//--------------------- .nv.info                  --------------------------
	.section	.nv.info,"",@"SHT_CUDA_INFO"
	.align	4


	//----- nvinfo : EIATTR_REGCOUNT
	.align		4
        /*0000*/ 	.byte	0x04, 0x2f
        /*0002*/ 	.short	(.L_1 - .L_0)
	.align		4
.L_0:
        /*0004*/ 	.word	index@(reduce)
        /*0008*/ 	.word	0x0000000a


	//----- nvinfo : EIATTR_FRAME_SIZE
	.align		4
.L_1:
        /*000c*/ 	.byte	0x04, 0x11
        /*000e*/ 	.short	(.L_3 - .L_2)
	.align		4
.L_2:
        /*0010*/ 	.word	index@(reduce)
        /*0014*/ 	.word	0x00000000


	//----- nvinfo : EIATTR_MIN_STACK_SIZE
	.align		4
.L_3:
        /*0018*/ 	.byte	0x04, 0x12
        /*001a*/ 	.short	(.L_5 - .L_4)
	.align		4
.L_4:
        /*001c*/ 	.word	index@(reduce)
        /*0020*/ 	.word	0x00000000
.L_5:


//--------------------- .nv.compat                --------------------------
	.section	.nv.compat,"",@"SHT_CUDA_COMPAT_INFO"
	.align	4
        /*0000*/ 	.byte	0x02, 0x09, 0x00, 0x00, 0x02, 0x02, 0x01, 0x00, 0x02, 0x05, 0x05, 0x00, 0x03, 0x07, 0x01, 0x01
        /*0010*/ 	.byte	0x02, 0x03, 0x00, 0x00, 0x02, 0x06, 0x01, 0x00, 0x04, 0x0b, 0x08, 0x00, 0x09, 0x00, 0x00, 0x00
        /*0020*/ 	.byte	0x00, 0x00, 0x00, 0x00


//--------------------- .nv.info.reduce           --------------------------
	.section	.nv.info.reduce,"",@"SHT_CUDA_INFO"
	.sectionflags	@""
	.align	4


	//----- nvinfo : EIATTR_CUDA_API_VERSION
	.align		4
        /*0000*/ 	.byte	0x04, 0x37
        /*0002*/ 	.short	(.L_7 - .L_6)
.L_6:
        /*0004*/ 	.word	0x00000082


	//----- nvinfo : EIATTR_KPARAM_INFO
	.align		4
.L_7:
        /*0008*/ 	.byte	0x04, 0x17
        /*000a*/ 	.short	(.L_9 - .L_8)
.L_8:
        /*000c*/ 	.word	0x00000000
        /*0010*/ 	.short	0x0001
        /*0012*/ 	.short	0x0008
        /*0014*/ 	.byte	0x00, 0xf5, 0x21, 0x00


	//----- nvinfo : EIATTR_KPARAM_INFO
	.align		4
.L_9:
        /*0018*/ 	.byte	0x04, 0x17
        /*001a*/ 	.short	(.L_11 - .L_10)
.L_10:
        /*001c*/ 	.word	0x00000000
        /*0020*/ 	.short	0x0000
        /*0022*/ 	.short	0x0000
        /*0024*/ 	.byte	0x00, 0xf5, 0x21, 0x00


	//----- nvinfo : EIATTR_SPARSE_MMA_MASK
	.align		4
.L_11:
        /*0028*/ 	.byte	0x03, 0x50
        /*002a*/ 	.short	0x0000


	//----- nvinfo : EIATTR_MAXREG_COUNT
	.align		4
        /*002c*/ 	.byte	0x03, 0x1b
        /*002e*/ 	.short	0x00ff


	//----- nvinfo : EIATTR_NUM_BARRIERS
	.align		4
        /*0030*/ 	.byte	0x02, 0x4c
        /*0032*/ 	.byte	0x01
	.zero		1


	//----- nvinfo : EIATTR_MERCURY_ISA_VERSION
	.align		4
        /*0034*/ 	.byte	0x03, 0x5f
        /*0036*/ 	.short	0x0101


	//----- nvinfo : EIATTR_VRC_CTA_INIT_COUNT
	.align		4
        /*0038*/ 	.byte	0x02, 0x4a
	.zero		1
	.zero		1


	//----- nvinfo : EIATTR_EXIT_INSTR_OFFSETS
	.align		4
        /*003c*/ 	.byte	0x04, 0x1c
        /*003e*/ 	.short	(.L_13 - .L_12)


	//   ....[0]....
.L_12:
        /*0040*/ 	.word	0x000002d0


	//   ....[1]....
        /*0044*/ 	.word	0x00000310


	//----- nvinfo : EIATTR_MAX_THREADS
	.align		4
.L_13:
        /*0048*/ 	.byte	0x04, 0x05
        /*004a*/ 	.short	(.L_15 - .L_14)
.L_14:
        /*004c*/ 	.word	0x00000020
        /*0050*/ 	.word	0x00000001
        /*0054*/ 	.word	0x00000001


	//----- nvinfo : EIATTR_CBANK_PARAM_SIZE
	.align		4
.L_15:
        /*0058*/ 	.byte	0x03, 0x19
        /*005a*/ 	.short	0x0010


	//----- nvinfo : EIATTR_PARAM_CBANK
	.align		4
        /*005c*/ 	.byte	0x04, 0x0a
        /*005e*/ 	.short	(.L_17 - .L_16)
	.align		4
.L_16:
        /*0060*/ 	.word	index@(.nv.constant0.reduce)
        /*0064*/ 	.short	0x0380
        /*0066*/ 	.short	0x0010


	//----- nvinfo : EIATTR_SW_WAR
	.align		4
.L_17:
        /*0068*/ 	.byte	0x04, 0x36
        /*006a*/ 	.short	(.L_19 - .L_18)
.L_18:
        /*006c*/ 	.word	0x00000008
.L_19:


//--------------------- .nv.callgraph             --------------------------
	.section	.nv.callgraph,"",@"SHT_CUDA_CALLGRAPH"
	.align	4
	.sectionentsize	8
	.align		4
        /*0000*/ 	.word	0x00000000
	.align		4
        /*0004*/ 	.word	0xffffffff
	.align		4
        /*0008*/ 	.word	0x00000000
	.align		4
        /*000c*/ 	.word	0xfffffffe
	.align		4
        /*0010*/ 	.word	0x00000000
	.align		4
        /*0014*/ 	.word	0xfffffffd
	.align		4
        /*0018*/ 	.word	0x00000000
	.align		4
        /*001c*/ 	.word	0xfffffffc


//--------------------- .text.reduce              --------------------------
	.section	.text.reduce,"ax",@progbits
	.align	128
        .global         reduce
        .type           reduce,@function
        .size           reduce,(.L_x_1 - reduce)
        .other          reduce,@"STO_CUDA_ENTRY STV_DEFAULT"
reduce:
.text.reduce:
[----:B------:R-:W-:Y:S01]  /*0000*/  LDC R1, c[0x0][0x37c] ;  /* 0x0000df00ff017b82 */ /* 0x000fe20000000800 */
[----:B------:R-:W0:Y:S07]  /*0010*/  S2R R6, SR_TID.X ;  /* 0x0000000000067919 */ /* 0x000e2e0000002100 */
[----:B------:R-:W1:Y:S01]  /*0020*/  S2UR UR4, SR_CTAID.X ;  /* 0x00000000000479c3 */ /* 0x000e620000002500 */
[----:B------:R-:W2:Y:S07]  /*0030*/  LDCU.64 UR6, c[0x0][0x358] ;  /* 0x00006b00ff0677ac */ /* 0x000eae0008000a00 */
[----:B------:R-:W3:Y:S01]  /*0040*/  LDC.64 R2, c[0x0][0x380] ;  /* 0x0000e000ff027b82 */ /* 0x000ee20000000a00 */
[----:B-1----:R-:W-:-:S06]  /*0050*/  USHF.L.U32 UR4, UR4, 0x5, URZ ;  /* 0x0000000504047899 */ /* 0x002fcc00080006ff */
[----:B0-----:R-:W-:-:S05]  /*0060*/  LOP3.LUT R5, R6, UR4, RZ, 0xfc, !PT ;  /* 0x0000000406057c12 */ /* 0x001fca000f8efcff */
[----:B---3--:R-:W-:-:S06]  /*0070*/  IMAD.WIDE.U32 R2, R5, 0x4, R2 ;  /* 0x0000000405027825 */ /* 0x008fcc00078e0002 */
[----:B--2---:R-:W2:Y:S01]  /*0080*/  LDG.E R2, desc[UR6][R2.64] ;  /* 0x0000000602027981 */ /* 0x004ea2000c1e1900 */
[----:B------:R-:W0:Y:S01]  /*0090*/  S2UR UR5, SR_CgaCtaId ;  /* 0x00000000000579c3 */ /* 0x000e220000008800 */
[----:B------:R-:W-:Y:S01]  /*00a0*/  UMOV UR4, 0x400 ;  /* 0x0000040000047882 */ /* 0x000fe20000000000 */
[C---:B------:R-:W-:Y:S02]  /*00b0*/  ISETP.GT.U32.AND P0, PT, R6.reuse, 0xf, PT ;  /* 0x0000000f0600780c */ /* 0x040fe40003f04070 */
[----:B------:R-:W-:Y:S01]  /*00c0*/  ISETP.GT.U32.AND P1, PT, R6, 0x7, PT ;  /* 0x000000070600780c */ /* 0x000fe20003f24070 */
[----:B0-----:R-:W-:-:S06]  /*00d0*/  ULEA UR4, UR5, UR4, 0x18 ;  /* 0x0000000405047291 */ /* 0x001fcc000f8ec0ff */
[----:B------:R-:W-:-:S05]  /*00e0*/  LEA R5, R6, UR4, 0x2 ;  /* 0x0000000406057c11 */ /* 0x000fca000f8e10ff */
[----:B--2---:R-:W-:Y:S01]  /*00f0*/  STS [R5], R2 ;  /* 0x0000000205007388 */ /* 0x004fe20000000800 */
[----:B------:R-:W-:Y:S06]  /*0100*/  BAR.SYNC.DEFER_BLOCKING 0x0 ;  /* 0x0000000000007b1d */ /* 0x000fec0000010000 */
[----:B------:R-:W-:Y:S04]  /*0110*/  @!P0 LDS R0, [R5+0x40] ;  /* 0x0000400005008984 */ /* 0x000fe80000000800 */
[----:B------:R-:W0:Y:S02]  /*0120*/  @!P0 LDS R7, [R5] ;  /* 0x0000000005078984 */ /* 0x000e240000000800 */
[----:B0-----:R-:W-:-:S05]  /*0130*/  @!P0 FADD R0, R0, R7 ;  /* 0x0000000700008221 */ /* 0x001fca0000000000 */
[----:B------:R-:W-:Y:S01]  /*0140*/  @!P0 STS [R5], R0 ;  /* 0x0000000005008388 */ /* 0x000fe20000000800 */
[----:B------:R-:W-:Y:S01]  /*0150*/  BAR.SYNC.DEFER_BLOCKING 0x0 ;  /* 0x0000000000007b1d */ /* 0x000fe20000010000 */
[----:B------:R-:W-:-:S05]  /*0160*/  ISETP.GT.U32.AND P0, PT, R6, 0x3, PT ;  /* 0x000000030600780c */ /* 0x000fca0003f04070 */
        /* <DEDUP_REMOVED lines=11> */
[----:B------:R-:W-:-:S05]  /*0220*/  ISETP.NE.AND P0, PT, R6, RZ, PT ;  /* 0x000000ff0600720c */ /* 0x000fca0003f05270 */
[----:B------:R-:W-:Y:S04]  /*0230*/  @!P1 LDS R0, [R5+0x8] ;  /* 0x0000080005009984 */ /* 0x000fe80000000800 */
[----:B------:R-:W0:Y:S02]  /*0240*/  @!P1 LDS R3, [R5] ;  /* 0x0000000005039984 */ /* 0x000e240000000800 */
[----:B0-----:R-:W-:-:S05]  /*0250*/  @!P1 FADD R0, R0, R3 ;  /* 0x0000000300009221 */ /* 0x001fca0000000000 */
[----:B------:R-:W-:Y:S01]  /*0260*/  @!P1 STS [R5], R0 ;  /* 0x0000000005009388 */ /* 0x000fe20000000800 */
[----:B------:R-:W-:Y:S06]  /*0270*/  BAR.SYNC.DEFER_BLOCKING 0x0 ;  /* 0x0000000000007b1d */ /* 0x000fec0000010000 */
[----:B------:R-:W-:Y:S04]  /*0280*/  @!P0 LDS R3, [UR4+0x4] ;  /* 0x00000404ff038984 */ /* 0x000fe80008000800 */
[----:B------:R-:W0:Y:S02]  /*0290*/  @!P0 LDS R4, [R5] ;  /* 0x0000000005048984 */ /* 0x000e240000000800 */
[----:B0-----:R-:W-:-:S05]  /*02a0*/  @!P0 FADD R4, R3, R4 ;  /* 0x0000000403048221 */ /* 0x001fca0000000000 */
[----:B------:R0:W-:Y:S01]  /*02b0*/  @!P0 STS [R5], R4 ;  /* 0x0000000405008388 */ /* 0x0001e20000000800 */
[----:B------:R-:W-:Y:S06]  /*02c0*/  BAR.SYNC.DEFER_BLOCKING 0x0 ;  /* 0x0000000000007b1d */ /* 0x000fec0000010000 */
[----:B------:R-:W-:Y:S05]  /*02d0*/  @P0 EXIT ;  /* 0x000000000000094d */ /* 0x000fea0003800000 */
[----:B0-----:R-:W0:Y:S01]  /*02e0*/  LDS R5, [UR4] ;  /* 0x00000004ff057984 */ /* 0x001e220008000800 */
[----:B------:R-:W0:Y:S03]  /*02f0*/  LDC.64 R2, c[0x0][0x388] ;  /* 0x0000e200ff027b82 */ /* 0x000e260000000a00 */
[----:B0-----:R-:W-:Y:S01]  /*0300*/  REDG.E.ADD.F32.FTZ.RN.STRONG.GPU desc[UR6][R2.64], R5 ;  /* 0x00000005020079a6 */ /* 0x001fe2000c12f306 */
[----:B------:R-:W-:Y:S05]  /*0310*/  EXIT ;  /* 0x000000000000794d */ /* 0x000fea0003800000 */
.L_x_0:
[----:B------:R-:W-:-:S00]  /*0320*/  BRA `(.L_x_0) ;  /* 0xfffffffc00fc7947 */ /* 0x000fc0000383ffff */
[----:B------:R-:W-:-:S00]  /*0330*/  NOP ;  /* 0x0000000000007918 */ /* 0x000fc00000000000 */
        /* <DEDUP_REMOVED lines=12> */
.L_x_1:


//--------------------- .nv.shared.reduce         --------------------------
	.section	.nv.shared.reduce,"aw",@nobits
	.sectionflags	@""
	.align	16
	.zero		1024


//--------------------- .nv.shared.reserved.0     --------------------------
	.section	.nv.shared.reserved.0,"aw",@nobits
	.weak		__nv_reservedSMEM_offset_0_alias
	.size		__nv_reservedSMEM_offset_0_alias, 0, 64
	.other		__nv_reservedSMEM_offset_0_alias,@"STO_CUDA_RESERVED_SHARED STV_DEFAULT"
__nv_reservedSMEM_offset_0_alias:
	.zero		0
	.zero		64


//--------------------- .nv.constant0.reduce      --------------------------
	.section	.nv.constant0.reduce,"a",@progbits
	.sectionflags	@""
	.align	4
.nv.constant0.reduce:
	.zero		912


//--------------------- SYMBOLS --------------------------

	.type		.nv.reservedSmem.offset0,@object
	.size		.nv.reservedSmem.offset0,0x4
	.type		.nv.reservedSmem.cap,@object
	.size		.nv.reservedSmem.cap,0x4
